	.headerflags	@"EF_CUDA_TEXMODE_UNIFIED EF_CUDA_64BIT_ADDRESS EF_CUDA_ACCELERATORS EF_CUDA_SM90 EF_CUDA_VIRTUAL_SM(EF_CUDA_SM90)"
	.elftype	@"ET_EXEC"


//--------------------- .nv.info                  --------------------------
	.section	.nv.info,"",@"SHT_CUDA_INFO"
	.align	4


	//----- nvinfo : EIATTR_REGCOUNT
	.align		4
        /*0000*/ 	.byte	0x04, 0x2f
        /*0002*/ 	.short	(.L_1 - .L_0)
	.align		4
.L_0:
        /*0004*/ 	.word	index@(triton_per_fused__log_softmax_clamp_div_mean_mul_neg_sum_2)
        /*0008*/ 	.word	0x00000013


	//----- nvinfo : EIATTR_MIN_STACK_SIZE
	.align		4
.L_1:
        /*000c*/ 	.byte	0x04, 0x12
        /*000e*/ 	.short	(.L_3 - .L_2)
	.align		4
.L_2:
        /*0010*/ 	.word	index@(triton_per_fused__log_softmax_clamp_div_mean_mul_neg_sum_2)
        /*0014*/ 	.word	0x00000000


	//----- nvinfo : EIATTR_FRAME_SIZE
	.align		4
.L_3:
        /*0018*/ 	.byte	0x04, 0x11
        /*001a*/ 	.short	(.L_5 - .L_4)
	.align		4
.L_4:
        /*001c*/ 	.word	index@(triton_per_fused__log_softmax_clamp_div_mean_mul_neg_sum_2)
        /*0020*/ 	.word	0x00000000


	//----- nvinfo : EIATTR_MIN_STACK_SIZE
	.align		4
.L_5:
        /*0024*/ 	.byte	0x04, 0x12
        /*0026*/ 	.short	(.L_7 - .L_6)
	.align		4
.L_6:
        /*0028*/ 	.word	index@(triton_per_fused__log_softmax_clamp_div_mean_mul_neg_sum_2)
        /*002c*/ 	.word	0x00000000
.L_7:


//--------------------- .nv.info.triton_per_fused__log_softmax_clamp_div_mean_mul_neg_sum_2 --------------------------
	.section	.nv.info.triton_per_fused__log_softmax_clamp_div_mean_mul_neg_sum_2,"",@"SHT_CUDA_INFO"
	.sectionflags	@""
	.align	4


	//----- nvinfo : EIATTR_CUDA_API_VERSION
	.align		4
        /*0000*/ 	.byte	0x04, 0x37
        /*0002*/ 	.short	(.L_9 - .L_8)
.L_8:
        /*0004*/ 	.word	0x0000007c


	//----- nvinfo : EIATTR_KPARAM_INFO
	.align		4
.L_9:
        /*0008*/ 	.byte	0x04, 0x17
        /*000a*/ 	.short	(.L_11 - .L_10)
.L_10:
        /*000c*/ 	.word	0x00000000
        /*0010*/ 	.short	0x0003
        /*0012*/ 	.short	0x0018
        /*0014*/ 	.byte	0x00, 0xf0, 0x11, 0x00


	//----- nvinfo : EIATTR_KPARAM_INFO
	.align		4
.L_11:
        /*0018*/ 	.byte	0x04, 0x17
        /*001a*/ 	.short	(.L_13 - .L_12)
.L_12:
        /*001c*/ 	.word	0x00000000
        /*0020*/ 	.short	0x0002
        /*0022*/ 	.short	0x0010
        /*0024*/ 	.byte	0x00, 0xf4, 0x21, 0x00


	//----- nvinfo : EIATTR_KPARAM_INFO
	.align		4
.L_13:
        /*0028*/ 	.byte	0x04, 0x17
        /*002a*/ 	.short	(.L_15 - .L_14)
.L_14:
        /*002c*/ 	.word	0x00000000
        /*0030*/ 	.short	0x0001
        /*0032*/ 	.short	0x0008
        /*0034*/ 	.byte	0x00, 0xf4, 0x21, 0x00


	//----- nvinfo : EIATTR_KPARAM_INFO
	.align		4
.L_15:
        /*0038*/ 	.byte	0x04, 0x17
        /*003a*/ 	.short	(.L_17 - .L_16)
.L_16:
        /*003c*/ 	.word	0x00000000
        /*0040*/ 	.short	0x0000
        /*0042*/ 	.short	0x0000
        /*0044*/ 	.byte	0x00, 0xf4, 0x21, 0x00


	//----- nvinfo : EIATTR_SPARSE_MMA_MASK
	.align		4
.L_17:
        /*0048*/ 	.byte	0x03, 0x50
        /*004a*/ 	.short	0x0000


	//----- nvinfo : EIATTR_MAXREG_COUNT
	.align		4
        /*004c*/ 	.byte	0x03, 0x1b
        /*004e*/ 	.short	0x00ff


	//----- nvinfo : EIATTR_COOP_GROUP_MASK_REGIDS
	.align		4
        /*0050*/ 	.byte	0x04, 0x29
        /*0052*/ 	.short	(.L_19 - .L_18)


	//   ....[0]....
.L_18:
        /*0054*/ 	.word	0xffffffff


	//   ....[1]....
        /*0058*/ 	.word	0xffffffff


	//   ....[2]....
        /*005c*/ 	.word	0xffffffff


	//   ....[3]....
        /*0060*/ 	.word	0xffffffff


	//   ....[4]....
        /*0064*/ 	.word	0xffffffff


	//   ....[5]....
        /*0068*/ 	.word	0xffffffff


	//----- nvinfo : EIATTR_COOP_GROUP_INSTR_OFFSETS
	.align		4
.L_19:
        /*006c*/ 	.byte	0x04, 0x28
        /*006e*/ 	.short	(.L_21 - .L_20)


	//   ....[0]....
.L_20:
        /*0070*/ 	.word	0x00000290


	//   ....[1]....
        /*0074*/ 	.word	0x000002c0


	//   ....[2]....
        /*0078*/ 	.word	0x000002f0


	//   ....[3]....
        /*007c*/ 	.word	0x00000320


	//   ....[4]....
        /*0080*/ 	.word	0x00000340


	//   ....[5]....
        /*0084*/ 	.word	0x000003b0


	//----- nvinfo : EIATTR_EXIT_INSTR_OFFSETS
	.align		4
.L_21:
        /*0088*/ 	.byte	0x04, 0x1c
        /*008a*/ 	.short	(.L_23 - .L_22)


	//   ....[0]....
.L_22:
        /*008c*/ 	.word	0x00000420


	//   ....[1]....
        /*0090*/ 	.word	0x00000460


	//----- nvinfo : EIATTR_REQNTID
	.align		4
.L_23:
        /*0094*/ 	.byte	0x04, 0x10
        /*0096*/ 	.short	(.L_25 - .L_24)
.L_24:
        /*0098*/ 	.word	0x00000040
        /*009c*/ 	.word	0x00000001
        /*00a0*/ 	.word	0x00000001


	//----- nvinfo : EIATTR_CBANK_PARAM_SIZE
	.align		4
.L_25:
        /*00a4*/ 	.byte	0x03, 0x19
        /*00a6*/ 	.short	0x001c


	//----- nvinfo : EIATTR_PARAM_CBANK
	.align		4
        /*00a8*/ 	.byte	0x04, 0x0a
        /*00aa*/ 	.short	(.L_27 - .L_26)
	.align		4
.L_26:
        /*00ac*/ 	.word	index@(.nv.constant0.triton_per_fused__log_softmax_clamp_div_mean_mul_neg_sum_2)
        /*00b0*/ 	.short	0x0210
        /*00b2*/ 	.short	0x001c


	//----- nvinfo : EIATTR_SW_WAR
	.align		4
.L_27:
        /*00b4*/ 	.byte	0x04, 0x36
        /*00b6*/ 	.short	(.L_29 - .L_28)
.L_28:
        /*00b8*/ 	.word	0x00000008
.L_29:


//--------------------- .nv.callgraph             --------------------------
	.section	.nv.callgraph,"",@"SHT_CUDA_CALLGRAPH"
	.align	4
	.sectionentsize	8
	.align		4
        /*0000*/ 	.word	0x00000000
	.align		4
        /*0004*/ 	.word	0xffffffff
	.align		4
        /*0008*/ 	.word	0x00000000
	.align		4
        /*000c*/ 	.word	0xfffffffe
	.align		4
        /*0010*/ 	.word	0x00000000
	.align		4
        /*0014*/ 	.word	0xfffffffd
	.align		4
        /*0018*/ 	.word	0x00000000
	.align		4
        /*001c*/ 	.word	0xfffffffc


//--------------------- .text.triton_per_fused__log_softmax_clamp_div_mean_mul_neg_sum_2 --------------------------
	.section	.text.triton_per_fused__log_softmax_clamp_div_mean_mul_neg_sum_2,"ax",@progbits
	.sectionflags	@"SHF_BARRIERS=1"
	.align	128
        .global         triton_per_fused__log_softmax_clamp_div_mean_mul_neg_sum_2
        .type           triton_per_fused__log_softmax_clamp_div_mean_mul_neg_sum_2,@function
        .size           triton_per_fused__log_softmax_clamp_div_mean_mul_neg_sum_2,(.L_x_1 - triton_per_fused__log_softmax_clamp_div_mean_mul_neg_sum_2)
        .other          triton_per_fused__log_softmax_clamp_div_mean_mul_neg_sum_2,@"STO_CUDA_ENTRY STV_DEFAULT"
triton_per_fused__log_softmax_clamp_div_mean_mul_neg_sum_2:
.text.triton_per_fused__log_softmax_clamp_div_mean_mul_neg_sum_2:
[----:B------:R-:W0:Y:S02]  /*0000*/  LDC R1, c[0x0][0x28] ;  /* 0x00000a00ff017b82 */ /* 0x000e240000000800 */
[----:B------:R-:W1:Y:S01]  /*0010*/  S2R R16, SR_TID.X ;  /* 0x0000000000107919 */ /* 0x000e620000002100 */
[----:B------:R-:W2:Y:S01]  /*0020*/  LDC.64 R6, c[0x0][0x220] ;  /* 0x00008800ff067b82 */ /* 0x000ea20000000a00 */
[----:B------:R-:W-:Y:S01]  /*0030*/  ULDC.64 UR6, c[0x0][0x208] ;  /* 0x0000820000067ab9 */ /* 0x000fe20000000a00 */
[----:B-1----:R-:W-:-:S04]  /*0040*/  SHF.L.U32 R2, R16, 0x2, RZ ;  /* 0x0000000210027819 */ /* 0x002fc800000006ff */
[----:B------:R-:W-:-:S05]  /*0050*/  LOP3.LUT R5, R2, 0xfc, RZ, 0xc0, !PT ;  /* 0x000000fc02057812 */ /* 0x000fca00078ec0ff */
[----:B--2---:R-:W-:Y:S02]  /*0060*/  IMAD.WIDE.U32 R6, R5, 0x4, R6 ;  /* 0x0000000405067825 */ /* 0x004fe400078e0006 */
[----:B------:R-:W1:Y:S03]  /*0070*/  LDC.64 R4, c[0x0][0x218] ;  /* 0x00008600ff047b82 */ /* 0x000e660000000a00 */
[----:B------:R-:W2:Y:S04]  /*0080*/  LDG.E.EL R10, desc[UR6][R6.64+0x4] ;  /* 0x00000406060a7981 */ /* 0x000ea8000c2e1900 */
[----:B------:R-:W2:Y:S04]  /*0090*/  LDG.E.EL R11, desc[UR6][R6.64] ;  /* 0x00000006060b7981 */ /* 0x000ea8000c2e1900 */
[----:B------:R-:W3:Y:S04]  /*00a0*/  LDG.E.EL R12, desc[UR6][R6.64+0x8] ;  /* 0x00000806060c7981 */ /* 0x000ee8000c2e1900 */
[----:B------:R-:W4:Y:S01]  /*00b0*/  LDG.E.EL R14, desc[UR6][R6.64+0xc] ;  /* 0x00000c06060e7981 */ /* 0x000f22000c2e1900 */
[----:B------:R-:W-:-:S05]  /*00c0*/  LOP3.LUT R9, R2, 0x3c, RZ, 0xc0, !PT ;  /* 0x0000003c02097812 */ /* 0x000fca00078ec0ff */
[----:B-1----:R-:W-:-:S05]  /*00d0*/  IMAD.WIDE.U32 R4, R9, 0x4, R4 ;  /* 0x0000000409047825 */ /* 0x002fca00078e0004 */
[----:B------:R-:W5:Y:S04]  /*00e0*/  LDG.E.EL R8, desc[UR6][R4.64+0x4] ;  /* 0x0000040604087981 */ /* 0x000f68000c2e1900 */
[----:B------:R-:W5:Y:S04]  /*00f0*/  LDG.E.EL R0, desc[UR6][R4.64] ;  /* 0x0000000604007981 */ /* 0x000f68000c2e1900 */
[----:B------:R-:W5:Y:S04]  /*0100*/  LDG.E.EL R9, desc[UR6][R4.64+0x8] ;  /* 0x0000080604097981 */ /* 0x000f68000c2e1900 */
[----:B------:R-:W5:Y:S01]  /*0110*/  LDG.E.EL R13, desc[UR6][R4.64+0xc] ;  /* 0x00000c06040d7981 */ /* 0x000f62000c2e1900 */
[----:B------:R-:W1:Y:S01]  /*0120*/  S2UR UR5, SR_CgaCtaId ;  /* 0x00000000000579c3 */ /* 0x000e620000008800 */
[----:B------:R-:W-:-:S02]  /*0130*/  UMOV UR4, 0x400 ;  /* 0x0000040000047882 */ /* 0x000fc40000000000 */
[----:B-1----:R-:W-:Y:S01]  /*0140*/  UPRMT UR4, UR5, 0x654, UR4 ;  /* 0x0000065405047896 */ /* 0x002fe20008000004 */
[----:B--2---:R-:W-:-:S04]  /*0150*/  FADD R15, R11, R10 ;  /* 0x0000000a0b0f7221 */ /* 0x004fc80000000000 */
[----:B---3--:R-:W-:-:S04]  /*0160*/  FADD R15, R12, R15 ;  /* 0x0000000f0c0f7221 */ /* 0x008fc80000000000 */
[----:B----4-:R-:W-:-:S05]  /*0170*/  FADD R15, R14, R15 ;  /* 0x0000000f0e0f7221 */ /* 0x010fca0000000000 */
[C---:B------:R-:W-:Y:S02]  /*0180*/  FSETP.GT.AND P0, PT, R15.reuse, 1, PT ;  /* 0x3f8000000f00780b */ /* 0x040fe40003f04000 */
[----:B------:R-:W-:Y:S01]  /*0190*/  FSETP.NAN.AND P1, PT, R15, R15, PT ;  /* 0x0000000f0f00720b */ /* 0x000fe20003f28000 */
[----:B-----5:R-:W-:-:S10]  /*01a0*/  FMUL R7, R8, R10 ;  /* 0x0000000a08077220 */ /* 0x020fd40000400000 */
[----:B------:R-:W-:Y:S01]  /*01b0*/  @!P0 FSEL R15, R15, 1, P1 ;  /* 0x3f8000000f0f8808 */ /* 0x000fe20000800000 */
[----:B------:R-:W-:-:S03]  /*01c0*/  FFMA R0, R0, R11, R7 ;  /* 0x0000000b00007223 */ /* 0x000fc60000000007 */
[----:B------:R-:W-:Y:S01]  /*01d0*/  FSETP.GT.AND P0, PT, |R15|, 8.50705917302346158658e+37, PT ;  /* 0x7e8000000f00780b */ /* 0x000fe20003f04200 */
[----:B------:R-:W-:Y:S01]  /*01e0*/  FFMA R0, R9, R12, R0 ;  /* 0x0000000c09007223 */ /* 0x000fe20000000000 */
[----:B------:R-:W-:-:S03]  /*01f0*/  FSETP.GEU.AND P1, PT, |R15|, 1.175494350822287508e-38, PT ;  /* 0x008000000f00780b */ /* 0x000fc60003f2e200 */
[----:B------:R-:W-:-:S08]  /*0200*/  FFMA R0, R13, R14, R0 ;  /* 0x0000000e0d007223 */ /* 0x000fd00000000000 */
[----:B------:R-:W-:Y:S01]  /*0210*/  @P0 FMUL R15, R15, 0.25 ;  /* 0x3e8000000f0f0820 */ /* 0x000fe20000400000 */
[----:B------:R-:W-:Y:S01]  /*0220*/  @P0 FMUL R0, R0, 0.25 ;  /* 0x3e80000000000820 */ /* 0x000fe20000400000 */
[----:B------:R-:W-:Y:S02]  /*0230*/  LOP3.LUT P0, RZ, R16, 0x1f, RZ, 0xc0, !PT ;  /* 0x0000001f10ff7812 */ /* 0x000fe4000780c0ff */
[----:B------:R-:W-:Y:S01]  /*0240*/  @!P1 FMUL R15, R15, 16777216 ;  /* 0x4b8000000f0f9820 */ /* 0x000fe20000400000 */
[----:B------:R-:W-:Y:S01]  /*0250*/  @!P1 FMUL R0, R0, 16777216 ;  /* 0x4b80000000009820 */ /* 0x000fe20000400000 */
[----:B------:R-:W-:-:S04]  /*0260*/  ISETP.GE.AND P1, PT, R16, 0x2, PT ;  /* 0x000000021000780c */ /* 0x000fc80003f26270 */
[----:B------:R-:W1:Y:S02]  /*0270*/  MUFU.RCP R15, R15 ;  /* 0x0000000f000f7308 */ /* 0x000e640000001000 */
[----:B-1----:R-:W-:-:S05]  /*0280*/  FMUL R0, R15, R0 ;  /* 0x000000000f007220 */ /* 0x002fca0000400000 */
[----:B------:R-:W1:Y:S02]  /*0290*/  SHFL.BFLY PT, R5, R0, 0x10, 0x1f ;  /* 0x0e001f0000057f89 */ /* 0x000e6400000e0000 */
[----:B-1----:R-:W-:Y:S01]  /*02a0*/  FADD R5, R0, R5 ;  /* 0x0000000500057221 */ /* 0x002fe20000000000 */
[----:B------:R-:W-:-:S04]  /*02b0*/  SHF.R.U32.HI R0, RZ, 0x3, R16 ;  /* 0x00000003ff007819 */ /* 0x000fc80000011610 */
[----:B------:R-:W1:Y:S02]  /*02c0*/  SHFL.BFLY PT, R4, R5, 0x8, 0x1f ;  /* 0x0d001f0005047f89 */ /* 0x000e6400000e0000 */
[----:B-1----:R-:W-:Y:S01]  /*02d0*/  FADD R4, R5, R4 ;  /* 0x0000000405047221 */ /* 0x002fe20000000000 */
[----:B------:R-:W-:-:S04]  /*02e0*/  LOP3.LUT R5, R16, 0x1, RZ, 0xc0, !PT ;  /* 0x0000000110057812 */ /* 0x000fc800078ec0ff */
[----:B------:R-:W1:Y:S02]  /*02f0*/  SHFL.BFLY PT, R7, R4, 0x4, 0x1f ;  /* 0x0c801f0004077f89 */ /* 0x000e6400000e0000 */
[----:B-1----:R-:W-:Y:S01]  /*0300*/  FADD R7, R4, R7 ;  /* 0x0000000704077221 */ /* 0x002fe20000000000 */
[----:B------:R-:W-:-:S04]  /*0310*/  LOP3.LUT R4, R0, 0x4, RZ, 0xc0, !PT ;  /* 0x0000000400047812 */ /* 0x000fc800078ec0ff */
[----:B------:R-:W1:Y:S02]  /*0320*/  SHFL.BFLY PT, R6, R7, 0x2, 0x1f ;  /* 0x0c401f0007067f89 */ /* 0x000e6400000e0000 */
[----:B-1----:R-:W-:-:S05]  /*0330*/  FADD R6, R7, R6 ;  /* 0x0000000607067221 */ /* 0x002fca0000000000 */
[----:B------:R-:W1:Y:S02]  /*0340*/  SHFL.BFLY PT, R9, R6, 0x1, 0x1f ;  /* 0x0c201f0006097f89 */ /* 0x000e6400000e0000 */
[----:B-1----:R-:W-:-:S05]  /*0350*/  FADD R9, R6, R9 ;  /* 0x0000000906097221 */ /* 0x002fca0000000000 */
[----:B------:R-:W-:Y:S01]  /*0360*/  @!P0 STS [R4+UR4], R9 ;  /* 0x0000000904008988 */ /* 0x000fe20008000804 */
[----:B------:R-:W-:Y:S01]  /*0370*/  BAR.SYNC.DEFER_BLOCKING 0x0 ;  /* 0x0000000000007b1d */ /* 0x000fe20000010000 */
[----:B------:R-:W-:-:S04]  /*0380*/  ISETP.NE.U32.AND P0, PT, R5, 0x1, PT ;  /* 0x000000010500780c */ /* 0x000fc80003f05070 */
[----:B------:R-:W-:Y:S01]  /*0390*/  ISETP.LT.AND P0, PT, R16, 0x2, P0 ;  /* 0x000000021000780c */ /* 0x000fe20000701270 */
[----:B------:R-:W1:Y:S04]  /*03a0*/  @!P1 LDS R3, [R2+UR4] ;  /* 0x0000000402039984 */ /* 0x000e680008000800 */
[----:B-1----:R-:W1:Y:S02]  /*03b0*/  SHFL.BFLY PT, R0, R3, 0x1, 0x1f ;  /* 0x0c201f0003007f89 */ /* 0x002e6400000e0000 */
[----:B-1----:R-:W-:-:S06]  /*03c0*/  FADD R5, R3, R0 ;  /* 0x0000000003057221 */ /* 0x002fcc0000000000 */
[----:B------:R1:W-:Y:S01]  /*03d0*/  @P0 STS [R2+UR4], R5 ;  /* 0x0000000502000988 */ /* 0x0003e20008000804 */
[----:B------:R-:W-:Y:S01]  /*03e0*/  BAR.SYNC.DEFER_BLOCKING 0x0 ;  /* 0x0000000000007b1d */ /* 0x000fe20000010000 */
[----:B------:R-:W-:-:S05]  /*03f0*/  LOP3.LUT P0, RZ, R16, 0x3f, RZ, 0xc0, !PT ;  /* 0x0000003f10ff7812 */ /* 0x000fca000780c0ff */
[----:B------:R-:W2:Y:S02]  /*0400*/  LDS R0, [UR4] ;  /* 0x00000004ff007984 */ /* 0x000ea40008000800 */
[----:B------:R-:W-:Y:S06]  /*0410*/  BAR.SYNC.DEFER_BLOCKING 0x0 ;  /* 0x0000000000007b1d */ /* 0x000fec0000010000 */
[----:B-1----:R-:W-:Y:S05]  /*0420*/  @P0 EXIT ;  /* 0x000000000000094d */ /* 0x002fea0003800000 */
[----:B------:R-:W0:Y:S01]  /*0430*/  LDC.64 R2, c[0x0][0x210] ;  /* 0x00008400ff027b82 */ /* 0x000e220000000a00 */
[----:B--2---:R-:W-:-:S05]  /*0440*/  FFMA R5, R0, -0.015625, RZ ;  /* 0xbc80000000057823 */ /* 0x004fca00000000ff */
[----:B0-----:R-:W-:Y:S01]  /*0450*/  STG.E desc[UR6][R2.64], R5 ;  /* 0x0000000502007986 */ /* 0x001fe2000c101906 */
[----:B------:R-:W-:Y:S05]  /*0460*/  EXIT ;  /* 0x000000000000794d */ /* 0x000fea0003800000 */
.L_x_0:
[----:B------:R-:W-:-:S00]  /*0470*/  BRA `(.L_x_0) ;  /* 0xfffffffc00fc7947 */ /* 0x000fc0000383ffff */
[----:B------:R-:W-:-:S00]  /*0480*/  NOP ;  /* 0x0000000000007918 */ /* 0x000fc00000000000 */
[----:B------:R-:W-:-:S00]  /*0490*/  NOP ;  /* 0x0000000000007918 */ /* 0x000fc00000000000 */
[----:B------:R-:W-:-:S00]  /*04a0*/  NOP ;  /* 0x0000000000007918 */ /* 0x000fc00000000000 */
[----:B------:R-:W-:-:S00]  /*04b0*/  NOP ;  /* 0x0000000000007918 */ /* 0x000fc00000000000 */
[----:B------:R-:W-:-:S00]  /*04c0*/  NOP ;  /* 0x0000000000007918 */ /* 0x000fc00000000000 */
[----:B------:R-:W-:-:S00]  /*04d0*/  NOP ;  /* 0x0000000000007918 */ /* 0x000fc00000000000 */
[----:B------:R-:W-:-:S00]  /*04e0*/  NOP ;  /* 0x0000000000007918 */ /* 0x000fc00000000000 */
[----:B------:R-:W-:-:S00]  /*04f0*/  NOP ;  /* 0x0000000000007918 */ /* 0x000fc00000000000 */
.L_x_1:


//--------------------- .nv.shared.triton_per_fused__log_softmax_clamp_div_mean_mul_neg_sum_2 --------------------------
	.section	.nv.shared.triton_per_fused__log_softmax_clamp_div_mean_mul_neg_sum_2,"aw",@nobits
	.sectionflags	@""
	.align	16
	.zero		1024


//--------------------- .nv.constant0.triton_per_fused__log_softmax_clamp_div_mean_mul_neg_sum_2 --------------------------
	.section	.nv.constant0.triton_per_fused__log_softmax_clamp_div_mean_mul_neg_sum_2,"a",@progbits
	.sectionflags	@""
	.align	4
.nv.constant0.triton_per_fused__log_softmax_clamp_div_mean_mul_neg_sum_2:
	.zero		556
